	.headerflags	@"EF_CUDA_TEXMODE_UNIFIED EF_CUDA_64BIT_ADDRESS EF_CUDA_ACCELERATORS EF_CUDA_SM90 EF_CUDA_VIRTUAL_SM(EF_CUDA_SM90)"
	.elftype	@"ET_EXEC"


//--------------------- .nv.info                  --------------------------
	.section	.nv.info,"",@"SHT_CUDA_INFO"
	.align	4


	//----- nvinfo : EIATTR_REGCOUNT
	.align		4
        /*0000*/ 	.byte	0x04, 0x2f
        /*0002*/ 	.short	(.L_1 - .L_0)
	.align		4
.L_0:
        /*0004*/ 	.word	index@(triton_poi_fused_cat_0)
        /*0008*/ 	.word	0x0000000d


	//----- nvinfo : EIATTR_MIN_STACK_SIZE
	.align		4
.L_1:
        /*000c*/ 	.byte	0x04, 0x12
        /*000e*/ 	.short	(.L_3 - .L_2)
	.align		4
.L_2:
        /*0010*/ 	.word	index@(triton_poi_fused_cat_0)
        /*0014*/ 	.word	0x00000000


	//----- nvinfo : EIATTR_FRAME_SIZE
	.align		4
.L_3:
        /*0018*/ 	.byte	0x04, 0x11
        /*001a*/ 	.short	(.L_5 - .L_4)
	.align		4
.L_4:
        /*001c*/ 	.word	index@(triton_poi_fused_cat_0)
        /*0020*/ 	.word	0x00000000


	//----- nvinfo : EIATTR_MIN_STACK_SIZE
	.align		4
.L_5:
        /*0024*/ 	.byte	0x04, 0x12
        /*0026*/ 	.short	(.L_7 - .L_6)
	.align		4
.L_6:
        /*0028*/ 	.word	index@(triton_poi_fused_cat_0)
        /*002c*/ 	.word	0x00000000
.L_7:


//--------------------- .nv.info.triton_poi_fused_cat_0 --------------------------
	.section	.nv.info.triton_poi_fused_cat_0,"",@"SHT_CUDA_INFO"
	.sectionflags	@""
	.align	4


	//----- nvinfo : EIATTR_CUDA_API_VERSION
	.align		4
        /*0000*/ 	.byte	0x04, 0x37
        /*0002*/ 	.short	(.L_9 - .L_8)
.L_8:
        /*0004*/ 	.word	0x0000007c


	//----- nvinfo : EIATTR_KPARAM_INFO
	.align		4
.L_9:
        /*0008*/ 	.byte	0x04, 0x17
        /*000a*/ 	.short	(.L_11 - .L_10)
.L_10:
        /*000c*/ 	.word	0x00000000
        /*0010*/ 	.short	0x0003
        /*0012*/ 	.short	0x0018
        /*0014*/ 	.byte	0x00, 0xf0, 0x11, 0x00


	//----- nvinfo : EIATTR_KPARAM_INFO
	.align		4
.L_11:
        /*0018*/ 	.byte	0x04, 0x17
        /*001a*/ 	.short	(.L_13 - .L_12)
.L_12:
        /*001c*/ 	.word	0x00000000
        /*0020*/ 	.short	0x0002
        /*0022*/ 	.short	0x0010
        /*0024*/ 	.byte	0x00, 0xf4, 0x21, 0x00


	//----- nvinfo : EIATTR_KPARAM_INFO
	.align		4
.L_13:
        /*0028*/ 	.byte	0x04, 0x17
        /*002a*/ 	.short	(.L_15 - .L_14)
.L_14:
        /*002c*/ 	.word	0x00000000
        /*0030*/ 	.short	0x0001
        /*0032*/ 	.short	0x0008
        /*0034*/ 	.byte	0x00, 0xf4, 0x21, 0x00


	//----- nvinfo : EIATTR_KPARAM_INFO
	.align		4
.L_15:
        /*0038*/ 	.byte	0x04, 0x17
        /*003a*/ 	.short	(.L_17 - .L_16)
.L_16:
        /*003c*/ 	.word	0x00000000
        /*0040*/ 	.short	0x0000
        /*0042*/ 	.short	0x0000
        /*0044*/ 	.byte	0x00, 0xf4, 0x21, 0x00


	//----- nvinfo : EIATTR_SPARSE_MMA_MASK
	.align		4
.L_17:
        /*0048*/ 	.byte	0x03, 0x50
        /*004a*/ 	.short	0x0000


	//----- nvinfo : EIATTR_MAXREG_COUNT
	.align		4
        /*004c*/ 	.byte	0x03, 0x1b
        /*004e*/ 	.short	0x00ff


	//----- nvinfo : EIATTR_EXIT_INSTR_OFFSETS
	.align		4
        /*0050*/ 	.byte	0x04, 0x1c
        /*0052*/ 	.short	(.L_19 - .L_18)


	//   ....[0]....
.L_18:
        /*0054*/ 	.word	0x00000280


	//   ....[1]....
        /*0058*/ 	.word	0x000002a0


	//----- nvinfo : EIATTR_REQNTID
	.align		4
.L_19:
        /*005c*/ 	.byte	0x04, 0x10
        /*005e*/ 	.short	(.L_21 - .L_20)
.L_20:
        /*0060*/ 	.word	0x00000080
        /*0064*/ 	.word	0x00000001
        /*0068*/ 	.word	0x00000001


	//----- nvinfo : EIATTR_CBANK_PARAM_SIZE
	.align		4
.L_21:
        /*006c*/ 	.byte	0x03, 0x19
        /*006e*/ 	.short	0x001c


	//----- nvinfo : EIATTR_PARAM_CBANK
	.align		4
        /*0070*/ 	.byte	0x04, 0x0a
        /*0072*/ 	.short	(.L_23 - .L_22)
	.align		4
.L_22:
        /*0074*/ 	.word	index@(.nv.constant0.triton_poi_fused_cat_0)
        /*0078*/ 	.short	0x0210
        /*007a*/ 	.short	0x001c


	//----- nvinfo : EIATTR_SW_WAR
	.align		4
.L_23:
        /*007c*/ 	.byte	0x04, 0x36
        /*007e*/ 	.short	(.L_25 - .L_24)
.L_24:
        /*0080*/ 	.word	0x00000008
.L_25:


//--------------------- .nv.callgraph             --------------------------
	.section	.nv.callgraph,"",@"SHT_CUDA_CALLGRAPH"
	.align	4
	.sectionentsize	8
	.align		4
        /*0000*/ 	.word	0x00000000
	.align		4
        /*0004*/ 	.word	0xffffffff
	.align		4
        /*0008*/ 	.word	0x00000000
	.align		4
        /*000c*/ 	.word	0xfffffffe
	.align		4
        /*0010*/ 	.word	0x00000000
	.align		4
        /*0014*/ 	.word	0xfffffffd
	.align		4
        /*0018*/ 	.word	0x00000000
	.align		4
        /*001c*/ 	.word	0xfffffffc


//--------------------- .text.triton_poi_fused_cat_0 --------------------------
	.section	.text.triton_poi_fused_cat_0,"ax",@progbits
	.align	128
        .global         triton_poi_fused_cat_0
        .type           triton_poi_fused_cat_0,@function
        .size           triton_poi_fused_cat_0,(.L_x_1 - triton_poi_fused_cat_0)
        .other          triton_poi_fused_cat_0,@"STO_CUDA_ENTRY STV_DEFAULT"
triton_poi_fused_cat_0:
.text.triton_poi_fused_cat_0:
[----:B------:R-:W0:Y:S02]  /*0000*/  LDC R1, c[0x0][0x28] ;  /* 0x00000a00ff017b82 */ /* 0x000e240000000800 */
[----:B------:R-:W1:Y:S01]  /*0010*/  S2R R0, SR_TID.X ;  /* 0x0000000000007919 */ /* 0x000e620000002100 */
[----:B------:R-:W-:Y:S01]  /*0020*/  ULDC.64 UR4, c[0x0][0x218] ;  /* 0x0000860000047ab9 */ /* 0x000fe20000000a00 */
[----:B------:R-:W-:Y:S01]  /*0030*/  IMAD.MOV.U32 R8, RZ, RZ, RZ ;  /* 0x000000ffff087224 */ /* 0x000fe200078e00ff */
[----:B------:R-:W2:Y:S01]  /*0040*/  S2R R7, SR_CTAID.X ;  /* 0x0000000000077919 */ /* 0x000ea20000002500 */
[----:B------:R-:W-:Y:S01]  /*0050*/  IMAD.MOV.U32 R10, RZ, RZ, RZ ;  /* 0x000000ffff0a7224 */ /* 0x000fe200078e00ff */
[----:B-1----:R-:W-:Y:S02]  /*0060*/  LOP3.LUT R0, R0, 0x7f, RZ, 0xc0, !PT ;  /* 0x0000007f00007812 */ /* 0x002fe400078ec0ff */
[----:B--2---:R-:W-:-:S03]  /*0070*/  SHF.R.S32.HI R9, RZ, 0x18, R7 ;  /* 0x00000018ff097819 */ /* 0x004fc60000011407 */
[----:B------:R-:W-:Y:S01]  /*0080*/  IMAD R0, R7, 0x80, R0 ;  /* 0x0000008007007824 */ /* 0x000fe200078e0200 */
[----:B------:R-:W-:-:S04]  /*0090*/  SGXT R9, R9, 0x1 ;  /* 0x000000010909781a */ /* 0x000fc80000000200 */
[----:B------:R-:W-:Y:S02]  /*00a0*/  SHF.R.S32.HI R3, RZ, 0x1f, R0 ;  /* 0x0000001fff037819 */ /* 0x000fe40000011400 */
[-C--:B------:R-:W-:Y:S02]  /*00b0*/  LEA.HI R9, R9, R0.reuse, RZ, 0x5 ;  /* 0x0000000009097211 */ /* 0x080fe400078f28ff */
[----:B------:R-:W-:Y:S02]  /*00c0*/  LEA.HI R4, R3, R0, RZ, 0x3 ;  /* 0x0000000003047211 */ /* 0x000fe400078f18ff */
[----:B------:R-:W1:Y:S01]  /*00d0*/  LDC.64 R2, c[0x0][0x210] ;  /* 0x00008400ff027b82 */ /* 0x000e620000000a00 */
[----:B------:R-:W-:Y:S02]  /*00e0*/  ISETP.GE.AND P0, PT, R0, 0x80, PT ;  /* 0x000000800000780c */ /* 0x000fe40003f06270 */
[----:B------:R-:W-:Y:S02]  /*00f0*/  SHF.R.S32.HI R5, RZ, 0x3, R4 ;  /* 0x00000003ff057819 */ /* 0x000fe40000011404 */
[----:B------:R-:W-:-:S02]  /*0100*/  LOP3.LUT R7, R4, 0xfffffff8, RZ, 0xc0, !PT ;  /* 0xfffffff804077812 */ /* 0x000fc400078ec0ff */
[----:B------:R-:W-:Y:S02]  /*0110*/  LEA.HI R6, R5, R5, RZ, 0x2 ;  /* 0x0000000505067211 */ /* 0x000fe400078f10ff */
[----:B------:R-:W-:Y:S01]  /*0120*/  SHF.R.S32.HI R4, RZ, 0x5, R9 ;  /* 0x00000005ff047819 */ /* 0x000fe20000011409 */
[----:B------:R-:W-:Y:S01]  /*0130*/  IMAD.IADD R7, R0, 0x1, -R7 ;  /* 0x0000000100077824 */ /* 0x000fe200078e0a07 */
[----:B------:R-:W-:-:S04]  /*0140*/  LOP3.LUT R6, R6, 0xffffffc, RZ, 0xc0, !PT ;  /* 0x0ffffffc06067812 */ /* 0x000fc800078ec0ff */
[----:B------:R-:W-:Y:S01]  /*0150*/  ISETP.GE.AND P2, PT, R7, 0x4, PT ;  /* 0x000000040700780c */ /* 0x000fe20003f46270 */
[----:B------:R-:W-:Y:S01]  /*0160*/  IMAD.IADD R6, R5, 0x1, -R6 ;  /* 0x0000000105067824 */ /* 0x000fe200078e0a06 */
[----:B------:R-:W-:Y:S01]  /*0170*/  ISETP.GT.AND P1, PT, R7, 0x3, !P0 ;  /* 0x000000030700780c */ /* 0x000fe20004724270 */
[----:B------:R-:W-:Y:S01]  /*0180*/  IMAD R5, R4, 0x4, R7 ;  /* 0x0000000404057824 */ /* 0x000fe200078e0207 */
[----:B------:R-:W-:Y:S01]  /*0190*/  ISETP.LT.AND P3, PT, R0, 0x80, !P2 ;  /* 0x000000800000780c */ /* 0x000fe20005761270 */
[----:B------:R-:W-:Y:S02]  /*01a0*/  IMAD.SHL.U32 R6, R6, 0x10, RZ ;  /* 0x0000001006067824 */ /* 0x000fe400078e00ff */
[----:B-1----:R-:W-:-:S03]  /*01b0*/  IMAD.WIDE R2, R5, 0x4, R2 ;  /* 0x0000000405027825 */ /* 0x002fc600078e0202 */
[----:B------:R-:W-:Y:S02]  /*01c0*/  SHF.R.S32.HI R4, RZ, 0x1f, R6 ;  /* 0x0000001fff047819 */ /* 0x000fe40000011406 */
[----:B------:R-:W-:-:S04]  /*01d0*/  IADD3 R9, P4, R5, R6, RZ ;  /* 0x0000000605097210 */ /* 0x000fc80007f9e0ff */
[----:B------:R-:W-:Y:S02]  /*01e0*/  LEA.HI.X.SX32 R4, R5, R4, 0x1, P4 ;  /* 0x0000000405047211 */ /* 0x000fe400020f0eff */
[----:B------:R-:W-:-:S04]  /*01f0*/  LEA R6, P4, R9, UR4, 0x2 ;  /* 0x0000000409067c11 */ /* 0x000fc8000f8810ff */
[----:B------:R-:W-:Y:S01]  /*0200*/  LEA.HI.X R7, R9, UR5, R4, 0x2, P4 ;  /* 0x0000000509077c11 */ /* 0x000fe2000a0f1404 */
[----:B------:R-:W-:Y:S01]  /*0210*/  ULDC.64 UR4, c[0x0][0x208] ;  /* 0x0000820000047ab9 */ /* 0x000fe20000000a00 */
[----:B------:R-:W1:Y:S01]  /*0220*/  LDC.64 R4, c[0x0][0x220] ;  /* 0x00008800ff047b82 */ /* 0x000e620000000a00 */
[----:B------:R-:W2:Y:S04]  /*0230*/  @P3 LDG.E.EL R8, desc[UR4][R2.64] ;  /* 0x0000000402083981 */ /* 0x000ea8000c2e1900 */
[----:B------:R-:W3:Y:S01]  /*0240*/  @P1 LDG.E.EL R10, desc[UR4][R6.64+-0x10] ;  /* 0xfffff004060a1981 */ /* 0x000ee2000c2e1900 */
[----:B-1----:R-:W-:Y:S01]  /*0250*/  IMAD.WIDE R4, R0, 0x4, R4 ;  /* 0x0000000400047825 */ /* 0x002fe200078e0204 */
[----:B--2---:R-:W-:Y:S02]  /*0260*/  SEL R9, R8, RZ, P3 ;  /* 0x000000ff08097207 */ /* 0x004fe40001800000 */
[----:B---3--:R-:W-:Y:S01]  /*0270*/  @P2 SEL R9, R10, RZ, P1 ;  /* 0x000000ff0a092207 */ /* 0x008fe20000800000 */
[----:B------:R-:W-:Y:S06]  /*0280*/  @P0 EXIT ;  /* 0x000000000000094d */ /* 0x000fec0003800000 */
[----:B------:R-:W-:Y:S01]  /*0290*/  STG.E desc[UR4][R4.64], R9 ;  /* 0x0000000904007986 */ /* 0x000fe2000c101904 */
[----:B------:R-:W-:Y:S05]  /*02a0*/  EXIT ;  /* 0x000000000000794d */ /* 0x000fea0003800000 */
.L_x_0:
[----:B------:R-:W-:-:S00]  /*02b0*/  BRA `(.L_x_0) ;  /* 0xfffffffc00fc7947 */ /* 0x000fc0000383ffff */
[----:B------:R-:W-:-:S00]  /*02c0*/  NOP ;  /* 0x0000000000007918 */ /* 0x000fc00000000000 */
        /* <DEDUP_REMOVED lines=11> */
.L_x_1:


//--------------------- .nv.constant0.triton_poi_fused_cat_0 --------------------------
	.section	.nv.constant0.triton_poi_fused_cat_0,"a",@progbits
	.sectionflags	@""
	.align	4
.nv.constant0.triton_poi_fused_cat_0:
	.zero		556
